//
// Generated by NVIDIA NVVM Compiler
//
// Compiler Build ID: CL-36424714
// Cuda compilation tools, release 13.0, V13.0.88
// Based on NVVM 20.0.0
//

.version 9.0
.target sm_100
.address_size 64

	// .globl	_Z6MatAddPfS_S_

.visible .entry _Z6MatAddPfS_S_(
	.param .u64 .ptr .align 1 _Z6MatAddPfS_S__param_0,
	.param .u64 .ptr .align 1 _Z6MatAddPfS_S__param_1,
	.param .u64 .ptr .align 1 _Z6MatAddPfS_S__param_2
)
{
	.reg .pred 	%p<2>;
	.reg .b32 	%r<11>;
	.reg .b32 	%f<4>;
	.reg .b64 	%rd<11>;

	ld.param.u64 	%rd1, [_Z6MatAddPfS_S__param_0];
	ld.param.u64 	%rd2, [_Z6MatAddPfS_S__param_1];
	ld.param.u64 	%rd3, [_Z6MatAddPfS_S__param_2];
	mov.u32 	%r2, %ctaid.x;
	mov.u32 	%r3, %ntid.x;
	mov.u32 	%r4, %tid.x;
	mad.lo.s32 	%r5, %r2, %r3, %r4;
	mov.u32 	%r6, %ctaid.y;
	mov.u32 	%r7, %ntid.y;
	mov.u32 	%r8, %tid.y;
	mad.lo.s32 	%r9, %r6, %r7, %r8;
	shl.b32 	%r10, %r5, 8;
	add.s32 	%r1, %r9, %r10;
	setp.gt.s32 	%p1, %r1, 65535;
	@%p1 bra 	$L__BB0_2;
	cvta.to.global.u64 	%rd4, %rd1;
	cvta.to.global.u64 	%rd5, %rd2;
	cvta.to.global.u64 	%rd6, %rd3;
	mul.wide.s32 	%rd7, %r1, 4;
	add.s64 	%rd8, %rd4, %rd7;
	ld.global.f32 	%f1, [%rd8];
	add.s64 	%rd9, %rd5, %rd7;
	ld.global.f32 	%f2, [%rd9];
	add.f32 	%f3, %f1, %f2;
	add.s64 	%rd10, %rd6, %rd7;
	st.global.f32 	[%rd10], %f3;
$L__BB0_2:
	ret;

}


// ===== COMPILED SASS (sm_100) =====

	.target	sm_100

	.elftype	@"ET_EXEC"


//--------------------- .note.nv.tkinfo           --------------------------
	.section	.note.nv.tkinfo,"",@"SHT_NOTE"
	.sectionflags	@"SHF_NOTE_NV_TKINFO"
	.tkinfo
        /*0018*/ 	.word	0x00000002
        /*0030*/ 	.string	""
        /*0030*/ 	.string	"ptxas"
        /*0030*/ 	.string	"Cuda compilation tools, release 13.0, V13.0.88"
        /*0030*/ 	.string	"Build cuda_13.0.r13.0/compiler.36424714_0"
        /*0030*/ 	.string	"-arch sm_100 -m 64 "



//--------------------- .note.nv.cuinfo           --------------------------
	.section	.note.nv.cuinfo,"",@"SHT_NOTE"
	.sectionflags	@"SHF_NOTE_NV_CUINFO"
        /*0018*/ 	.short	0x0002
        /*001a*/ 	.short	0x0064
        /*001c*/ 	.short	0x0082
	.zero		2


//--------------------- .nv.info                  --------------------------
	.section	.nv.info,"",@"SHT_CUDA_INFO"
	.align	4


	//----- nvinfo : EIATTR_REGCOUNT
	.align		4
        /*0000*/ 	.byte	0x04, 0x2f
        /*0002*/ 	.short	(.L_1 - .L_0)
	.align		4
.L_0:
        /*0004*/ 	.word	index@(_Z6MatAddPfS_S_)
        /*0008*/ 	.word	0x0000000c


	//----- nvinfo : EIATTR_FRAME_SIZE
	.align		4
.L_1:
        /*000c*/ 	.byte	0x04, 0x11
        /*000e*/ 	.short	(.L_3 - .L_2)
	.align		4
.L_2:
        /*0010*/ 	.word	index@(_Z6MatAddPfS_S_)
        /*0014*/ 	.word	0x00000000


	//----- nvinfo : EIATTR_MIN_STACK_SIZE
	.align		4
.L_3:
        /*0018*/ 	.byte	0x04, 0x12
        /*001a*/ 	.short	(.L_5 - .L_4)
	.align		4
.L_4:
        /*001c*/ 	.word	index@(_Z6MatAddPfS_S_)
        /*0020*/ 	.word	0x00000000
.L_5:


//--------------------- .nv.compat                --------------------------
	.section	.nv.compat,"",@"SHT_CUDA_COMPAT_INFO"
	.align	4
        /*0000*/ 	.byte	0x02, 0x09, 0x00, 0x00, 0x02, 0x02, 0x01, 0x00, 0x02, 0x05, 0x05, 0x00, 0x03, 0x07, 0x01, 0x01
        /*0010*/ 	.byte	0x02, 0x03, 0x00, 0x00, 0x02, 0x06, 0x01, 0x00, 0x04, 0x0b, 0x08, 0x00, 0x09, 0x00, 0x00, 0x00
        /*0020*/ 	.byte	0x00, 0x00, 0x00, 0x00


//--------------------- .nv.info._Z6MatAddPfS_S_  --------------------------
	.section	.nv.info._Z6MatAddPfS_S_,"",@"SHT_CUDA_INFO"
	.sectionflags	@""
	.align	4


	//----- nvinfo : EIATTR_CUDA_API_VERSION
	.align		4
        /*0000*/ 	.byte	0x04, 0x37
        /*0002*/ 	.short	(.L_7 - .L_6)
.L_6:
        /*0004*/ 	.word	0x00000082


	//----- nvinfo : EIATTR_KPARAM_INFO
	.align		4
.L_7:
        /*0008*/ 	.byte	0x04, 0x17
        /*000a*/ 	.short	(.L_9 - .L_8)
.L_8:
        /*000c*/ 	.word	0x00000000
        /*0010*/ 	.short	0x0002
        /*0012*/ 	.short	0x0010
        /*0014*/ 	.byte	0x00, 0xf5, 0x21, 0x00


	//----- nvinfo : EIATTR_KPARAM_INFO
	.align		4
.L_9:
        /*0018*/ 	.byte	0x04, 0x17
        /*001a*/ 	.short	(.L_11 - .L_10)
.L_10:
        /*001c*/ 	.word	0x00000000
        /*0020*/ 	.short	0x0001
        /*0022*/ 	.short	0x0008
        /*0024*/ 	.byte	0x00, 0xf5, 0x21, 0x00


	//----- nvinfo : EIATTR_KPARAM_INFO
	.align		4
.L_11:
        /*0028*/ 	.byte	0x04, 0x17
        /*002a*/ 	.short	(.L_13 - .L_12)
.L_12:
        /*002c*/ 	.word	0x00000000
        /*0030*/ 	.short	0x0000
        /*0032*/ 	.short	0x0000
        /*0034*/ 	.byte	0x00, 0xf5, 0x21, 0x00


	//----- nvinfo : EIATTR_SPARSE_MMA_MASK
	.align		4
.L_13:
        /*0038*/ 	.byte	0x03, 0x50
        /*003a*/ 	.short	0x0000


	//----- nvinfo : EIATTR_MAXREG_COUNT
	.align		4
        /*003c*/ 	.byte	0x03, 0x1b
        /*003e*/ 	.short	0x00ff


	//----- nvinfo : EIATTR_MERCURY_ISA_VERSION
	.align		4
        /*0040*/ 	.byte	0x03, 0x5f
        /*0042*/ 	.short	0x0101


	//----- nvinfo : EIATTR_VRC_CTA_INIT_COUNT
	.align		4
        /*0044*/ 	.byte	0x02, 0x4a
	.zero		1
	.zero		1


	//----- nvinfo : EIATTR_EXIT_INSTR_OFFSETS
	.align		4
        /*0048*/ 	.byte	0x04, 0x1c
        /*004a*/ 	.short	(.L_15 - .L_14)


	//   ....[0]....
.L_14:
        /*004c*/ 	.word	0x000000b0


	//   ....[1]....
        /*0050*/ 	.word	0x00000170


	//----- nvinfo : EIATTR_CBANK_PARAM_SIZE
	.align		4
.L_15:
        /*0054*/ 	.byte	0x03, 0x19
        /*0056*/ 	.short	0x0018


	//----- nvinfo : EIATTR_PARAM_CBANK
	.align		4
        /*0058*/ 	.byte	0x04, 0x0a
        /*005a*/ 	.short	(.L_17 - .L_16)
	.align		4
.L_16:
        /*005c*/ 	.word	index@(.nv.constant0._Z6MatAddPfS_S_)
        /*0060*/ 	.short	0x0380
        /*0062*/ 	.short	0x0018


	//----- nvinfo : EIATTR_SW_WAR
	.align		4
.L_17:
        /*0064*/ 	.byte	0x04, 0x36
        /*0066*/ 	.short	(.L_19 - .L_18)
.L_18:
        /*0068*/ 	.word	0x00000008
.L_19:


//--------------------- .nv.callgraph             --------------------------
	.section	.nv.callgraph,"",@"SHT_CUDA_CALLGRAPH"
	.align	4
	.sectionentsize	8
	.align		4
        /*0000*/ 	.word	0x00000000
	.align		4
        /*0004*/ 	.word	0xffffffff
	.align		4
        /*0008*/ 	.word	0x00000000
	.align		4
        /*000c*/ 	.word	0xfffffffe
	.align		4
        /*0010*/ 	.word	0x00000000
	.align		4
        /*0014*/ 	.word	0xfffffffd
	.align		4
        /*0018*/ 	.word	0x00000000
	.align		4
        /*001c*/ 	.word	0xfffffffc


//--------------------- .text._Z6MatAddPfS_S_     --------------------------
	.section	.text._Z6MatAddPfS_S_,"ax",@progbits
	.align	128
        .global         _Z6MatAddPfS_S_
        .type           _Z6MatAddPfS_S_,@function
        .size           _Z6MatAddPfS_S_,(.L_x_1 - _Z6MatAddPfS_S_)
        .other          _Z6MatAddPfS_S_,@"STO_CUDA_ENTRY STV_DEFAULT"
_Z6MatAddPfS_S_:
.text._Z6MatAddPfS_S_:
[----:B------:R-:W-:Y:S01]  /*0000*/  LDC R1, c[0x0][0x37c] ;  /* 0x0000df00ff017b82 */ /* 0x000fe20000000800 */
[----:B------:R-:W0:Y:S07]  /*0010*/  S2R R3, SR_TID.X ;  /* 0x0000000000037919 */ /* 0x000e2e0000002100 */
[----:B------:R-:W0:Y:S01]  /*0020*/  S2UR UR4, SR_CTAID.X ;  /* 0x00000000000479c3 */ /* 0x000e220000002500 */
[----:B------:R-:W1:Y:S07]  /*0030*/  S2R R5, SR_TID.Y ;  /* 0x0000000000057919 */ /* 0x000e6e0000002200 */
[----:B------:R-:W0:Y:S08]  /*0040*/  LDC R0, c[0x0][0x360] ;  /* 0x0000d800ff007b82 */ /* 0x000e300000000800 */
[----:B------:R-:W1:Y:S08]  /*0050*/  S2UR UR5, SR_CTAID.Y ;  /* 0x00000000000579c3 */ /* 0x000e700000002600 */
[----:B------:R-:W1:Y:S01]  /*0060*/  LDC R2, c[0x0][0x364] ;  /* 0x0000d900ff027b82 */ /* 0x000e620000000800 */
[----:B0-----:R-:W-:-:S02]  /*0070*/  IMAD R0, R0, UR4, R3 ;  /* 0x0000000400007c24 */ /* 0x001fc4000f8e0203 */
[----:B-1----:R-:W-:-:S05]  /*0080*/  IMAD R3, R2, UR5, R5 ;  /* 0x0000000502037c24 */ /* 0x002fca000f8e0205 */
[----:B------:R-:W-:-:S04]  /*0090*/  LEA R9, R0, R3, 0x8 ;  /* 0x0000000300097211 */ /* 0x000fc800078e40ff */
[----:B------:R-:W-:-:S13]  /*00a0*/  ISETP.GT.AND P0, PT, R9, 0xffff, PT ;  /* 0x0000ffff0900780c */ /* 0x000fda0003f04270 */
[----:B------:R-:W-:Y:S05]  /*00b0*/  @P0 EXIT ;  /* 0x000000000000094d */ /* 0x000fea0003800000 */
[----:B------:R-:W0:Y:S01]  /*00c0*/  LDC.64 R2, c[0x0][0x380] ;  /* 0x0000e000ff027b82 */ /* 0x000e220000000a00 */
[----:B------:R-:W1:Y:S07]  /*00d0*/  LDCU.64 UR4, c[0x0][0x358] ;  /* 0x00006b00ff0477ac */ /* 0x000e6e0008000a00 */
[----:B------:R-:W2:Y:S08]  /*00e0*/  LDC.64 R4, c[0x0][0x388] ;  /* 0x0000e200ff047b82 */ /* 0x000eb00000000a00 */
[----:B------:R-:W3:Y:S01]  /*00f0*/  LDC.64 R6, c[0x0][0x390] ;  /* 0x0000e400ff067b82 */ /* 0x000ee20000000a00 */
[----:B0-----:R-:W-:-:S06]  /*0100*/  IMAD.WIDE R2, R9, 0x4, R2 ;  /* 0x0000000409027825 */ /* 0x001fcc00078e0202 */
[----:B-1----:R-:W4:Y:S01]  /*0110*/  LDG.E R2, desc[UR4][R2.64] ;  /* 0x0000000402027981 */ /* 0x002f22000c1e1900 */
[----:B--2---:R-:W-:-:S06]  /*0120*/  IMAD.WIDE R4, R9, 0x4, R4 ;  /* 0x0000000409047825 */ /* 0x004fcc00078e0204 */
[----:B------:R-:W4:Y:S01]  /*0130*/  LDG.E R5, desc[UR4][R4.64] ;  /* 0x0000000404057981 */ /* 0x000f22000c1e1900 */
[----:B---3--:R-:W-:-:S04]  /*0140*/  IMAD.WIDE R6, R9, 0x4, R6 ;  /* 0x0000000409067825 */ /* 0x008fc800078e0206 */
[----:B----4-:R-:W-:-:S05]  /*0150*/  FADD R9, R2, R5 ;  /* 0x0000000502097221 */ /* 0x010fca0000000000 */
[----:B------:R-:W-:Y:S01]  /*0160*/  STG.E desc[UR4][R6.64], R9 ;  /* 0x0000000906007986 */ /* 0x000fe2000c101904 */
[----:B------:R-:W-:Y:S05]  /*0170*/  EXIT ;  /* 0x000000000000794d */ /* 0x000fea0003800000 */
.L_x_0:
[----:B------:R-:W-:-:S00]  /*0180*/  BRA `(.L_x_0) ;  /* 0xfffffffc00fc7947 */ /* 0x000fc0000383ffff */
[----:B------:R-:W-:-:S00]  /*0190*/  NOP ;  /* 0x0000000000007918 */ /* 0x000fc00000000000 */
        /* <DEDUP_REMOVED lines=14> */
.L_x_1:


//--------------------- .nv.shared.reserved.0     --------------------------
	.section	.nv.shared.reserved.0,"aw",@nobits
	.weak		__nv_reservedSMEM_offset_0_alias
	.size		__nv_reservedSMEM_offset_0_alias, 0, 64
	.other		__nv_reservedSMEM_offset_0_alias,@"STO_CUDA_RESERVED_SHARED STV_DEFAULT"
__nv_reservedSMEM_offset_0_alias:
	.zero		0
	.zero		64


//--------------------- .nv.constant0._Z6MatAddPfS_S_ --------------------------
	.section	.nv.constant0._Z6MatAddPfS_S_,"a",@progbits
	.sectionflags	@""
	.align	4
.nv.constant0._Z6MatAddPfS_S_:
	.zero		920


//--------------------- SYMBOLS --------------------------

	.type		.nv.reservedSmem.offset0,@object
	.size		.nv.reservedSmem.offset0,0x4
